	.headerflags	@"EF_CUDA_TEXMODE_UNIFIED EF_CUDA_64BIT_ADDRESS EF_CUDA_ACCELERATORS EF_CUDA_SM90 EF_CUDA_VIRTUAL_SM(EF_CUDA_SM90)"
	.elftype	@"ET_EXEC"


//--------------------- .nv.info                  --------------------------
	.section	.nv.info,"",@"SHT_CUDA_INFO"
	.align	4


	//----- nvinfo : EIATTR_REGCOUNT
	.align		4
        /*0000*/ 	.byte	0x04, 0x2f
        /*0002*/ 	.short	(.L_3 - .L_2)
	.align		4
.L_2:
        /*0004*/ 	.word	index@(triton_poi_fused__native_batch_norm_legit_no_training_add_convolution_14)
        /*0008*/ 	.word	0x00000028


	//----- nvinfo : EIATTR_MIN_STACK_SIZE
	.align		4
.L_3:
        /*000c*/ 	.byte	0x04, 0x12
        /*000e*/ 	.short	(.L_5 - .L_4)
	.align		4
.L_4:
        /*0010*/ 	.word	index@(triton_poi_fused__native_batch_norm_legit_no_training_add_convolution_14)
        /*0014*/ 	.word	0x00000000


	//----- nvinfo : EIATTR_FRAME_SIZE
	.align		4
.L_5:
        /*0018*/ 	.byte	0x04, 0x11
        /*001a*/ 	.short	(.L_7 - .L_6)
	.align		4
.L_6:
        /*001c*/ 	.word	index@(triton_poi_fused__native_batch_norm_legit_no_training_add_convolution_14)
        /*0020*/ 	.word	0x00000000


	//----- nvinfo : EIATTR_MIN_STACK_SIZE
	.align		4
.L_7:
        /*0024*/ 	.byte	0x04, 0x12
        /*0026*/ 	.short	(.L_9 - .L_8)
	.align		4
.L_8:
        /*0028*/ 	.word	index@(triton_poi_fused__native_batch_norm_legit_no_training_add_convolution_14)
        /*002c*/ 	.word	0x00000000
.L_9:


//--------------------- .nv.info.triton_poi_fused__native_batch_norm_legit_no_training_add_convolution_14 --------------------------
	.section	.nv.info.triton_poi_fused__native_batch_norm_legit_no_training_add_convolution_14,"",@"SHT_CUDA_INFO"
	.sectionflags	@""
	.align	4


	//----- nvinfo : EIATTR_CUDA_API_VERSION
	.align		4
        /*0000*/ 	.byte	0x04, 0x37
        /*0002*/ 	.short	(.L_11 - .L_10)
.L_10:
        /*0004*/ 	.word	0x0000007c


	//----- nvinfo : EIATTR_KPARAM_INFO
	.align		4
.L_11:
        /*0008*/ 	.byte	0x04, 0x17
        /*000a*/ 	.short	(.L_13 - .L_12)
.L_12:
        /*000c*/ 	.word	0x00000000
        /*0010*/ 	.short	0x0009
        /*0012*/ 	.short	0x0044
        /*0014*/ 	.byte	0x00, 0xf0, 0x11, 0x00


	//----- nvinfo : EIATTR_KPARAM_INFO
	.align		4
.L_13:
        /*0018*/ 	.byte	0x04, 0x17
        /*001a*/ 	.short	(.L_15 - .L_14)
.L_14:
        /*001c*/ 	.word	0x00000000
        /*0020*/ 	.short	0x0008
        /*0022*/ 	.short	0x0040
        /*0024*/ 	.byte	0x00, 0xf0, 0x11, 0x00


	//----- nvinfo : EIATTR_KPARAM_INFO
	.align		4
.L_15:
        /*0028*/ 	.byte	0x04, 0x17
        /*002a*/ 	.short	(.L_17 - .L_16)
.L_16:
        /*002c*/ 	.word	0x00000000
        /*0030*/ 	.short	0x0007
        /*0032*/ 	.short	0x0038
        /*0034*/ 	.byte	0x00, 0xf4, 0x21, 0x00


	//----- nvinfo : EIATTR_KPARAM_INFO
	.align		4
.L_17:
        /*0038*/ 	.byte	0x04, 0x17
        /*003a*/ 	.short	(.L_19 - .L_18)
.L_18:
        /*003c*/ 	.word	0x00000000
        /*0040*/ 	.short	0x0006
        /*0042*/ 	.short	0x0030
        /*0044*/ 	.byte	0x00, 0xf4, 0x21, 0x00


	//----- nvinfo : EIATTR_KPARAM_INFO
	.align		4
.L_19:
        /*0048*/ 	.byte	0x04, 0x17
        /*004a*/ 	.short	(.L_21 - .L_20)
.L_20:
        /*004c*/ 	.word	0x00000000
        /*0050*/ 	.short	0x0005
        /*0052*/ 	.short	0x0028
        /*0054*/ 	.byte	0x00, 0xf4, 0x21, 0x00


	//----- nvinfo : EIATTR_KPARAM_INFO
	.align		4
.L_21:
        /*0058*/ 	.byte	0x04, 0x17
        /*005a*/ 	.short	(.L_23 - .L_22)
.L_22:
        /*005c*/ 	.word	0x00000000
        /*0060*/ 	.short	0x0004
        /*0062*/ 	.short	0x0020
        /*0064*/ 	.byte	0x00, 0xf4, 0x21, 0x00


	//----- nvinfo : EIATTR_KPARAM_INFO
	.align		4
.L_23:
        /*0068*/ 	.byte	0x04, 0x17
        /*006a*/ 	.short	(.L_25 - .L_24)
.L_24:
        /*006c*/ 	.word	0x00000000
        /*0070*/ 	.short	0x0003
        /*0072*/ 	.short	0x0018
        /*0074*/ 	.byte	0x00, 0xf4, 0x21, 0x00


	//----- nvinfo : EIATTR_KPARAM_INFO
	.align		4
.L_25:
        /*0078*/ 	.byte	0x04, 0x17
        /*007a*/ 	.short	(.L_27 - .L_26)
.L_26:
        /*007c*/ 	.word	0x00000000
        /*0080*/ 	.short	0x0002
        /*0082*/ 	.short	0x0010
        /*0084*/ 	.byte	0x00, 0xf4, 0x21, 0x00


	//----- nvinfo : EIATTR_KPARAM_INFO
	.align		4
.L_27:
        /*0088*/ 	.byte	0x04, 0x17
        /*008a*/ 	.short	(.L_29 - .L_28)
.L_28:
        /*008c*/ 	.word	0x00000000
        /*0090*/ 	.short	0x0001
        /*0092*/ 	.short	0x0008
        /*0094*/ 	.byte	0x00, 0xf4, 0x21, 0x00


	//----- nvinfo : EIATTR_KPARAM_INFO
	.align		4
.L_29:
        /*0098*/ 	.byte	0x04, 0x17
        /*009a*/ 	.short	(.L_31 - .L_30)
.L_30:
        /*009c*/ 	.word	0x00000000
        /*00a0*/ 	.short	0x0000
        /*00a2*/ 	.short	0x0000
        /*00a4*/ 	.byte	0x00, 0xf4, 0x21, 0x00


	//----- nvinfo : EIATTR_SPARSE_MMA_MASK
	.align		4
.L_31:
        /*00a8*/ 	.byte	0x03, 0x50
        /*00aa*/ 	.short	0x0000


	//----- nvinfo : EIATTR_MAXREG_COUNT
	.align		4
        /*00ac*/ 	.byte	0x03, 0x1b
        /*00ae*/ 	.short	0x00ff


	//----- nvinfo : EIATTR_EXIT_INSTR_OFFSETS
	.align		4
        /*00b0*/ 	.byte	0x04, 0x1c
        /*00b2*/ 	.short	(.L_33 - .L_32)


	//   ....[0]....
.L_32:
        /*00b4*/ 	.word	0x00000cd0


	//   ....[1]....
        /*00b8*/ 	.word	0x00000d20


	//----- nvinfo : EIATTR_REQNTID
	.align		4
.L_33:
        /*00bc*/ 	.byte	0x04, 0x10
        /*00be*/ 	.short	(.L_35 - .L_34)
.L_34:
        /*00c0*/ 	.word	0x00000080
        /*00c4*/ 	.word	0x00000001
        /*00c8*/ 	.word	0x00000001


	//----- nvinfo : EIATTR_CBANK_PARAM_SIZE
	.align		4
.L_35:
        /*00cc*/ 	.byte	0x03, 0x19
        /*00ce*/ 	.short	0x0048


	//----- nvinfo : EIATTR_PARAM_CBANK
	.align		4
        /*00d0*/ 	.byte	0x04, 0x0a
        /*00d2*/ 	.short	(.L_37 - .L_36)
	.align		4
.L_36:
        /*00d4*/ 	.word	index@(.nv.constant0.triton_poi_fused__native_batch_norm_legit_no_training_add_convolution_14)
        /*00d8*/ 	.short	0x0210
        /*00da*/ 	.short	0x0048


	//----- nvinfo : EIATTR_SW_WAR
	.align		4
.L_37:
        /*00dc*/ 	.byte	0x04, 0x36
        /*00de*/ 	.short	(.L_39 - .L_38)
.L_38:
        /*00e0*/ 	.word	0x00000008
.L_39:


//--------------------- .nv.callgraph             --------------------------
	.section	.nv.callgraph,"",@"SHT_CUDA_CALLGRAPH"
	.align	4
	.sectionentsize	8
	.align		4
        /*0000*/ 	.word	0x00000000
	.align		4
        /*0004*/ 	.word	0xffffffff
	.align		4
        /*0008*/ 	.word	0x00000000
	.align		4
        /*000c*/ 	.word	0xfffffffe
	.align		4
        /*0010*/ 	.word	0x00000000
	.align		4
        /*0014*/ 	.word	0xfffffffd
	.align		4
        /*0018*/ 	.word	0x00000000
	.align		4
        /*001c*/ 	.word	0xfffffffc


//--------------------- .nv.constant4             --------------------------
	.section	.nv.constant4,"a",@progbits
	.align	8
	.align		8
.nv.constant4:
        /*0000*/ 	.dword	_$_str
	.align		8
        /*0008*/ 	.dword	_$_str_$_2


//--------------------- .text.triton_poi_fused__native_batch_norm_legit_no_training_add_convolution_14 --------------------------
	.section	.text.triton_poi_fused__native_batch_norm_legit_no_training_add_convolution_14,"ax",@progbits
	.sectionflags	@"SHF_BARRIERS=1"
	.align	128
        .global         triton_poi_fused__native_batch_norm_legit_no_training_add_convolution_14
        .type           triton_poi_fused__native_batch_norm_legit_no_training_add_convolution_14,@function
        .size           triton_poi_fused__native_batch_norm_legit_no_training_add_convolution_14,(.L_x_1 - triton_poi_fused__native_batch_norm_legit_no_training_add_convolution_14)
        .other          triton_poi_fused__native_batch_norm_legit_no_training_add_convolution_14,@"STO_CUDA_ENTRY STV_DEFAULT"
triton_poi_fused__native_batch_norm_legit_no_training_add_convolution_14:
.text.triton_poi_fused__native_batch_norm_legit_no_training_add_convolution_14:
[----:B------:R-:W0:Y:S01]  /*0000*/  LDC R1, c[0x0][0x28] ;  /* 0x00000a00ff017b82 */ /* 0x000e220000000800 */
[----:B------:R-:W1:Y:S07]  /*0010*/  S2R R0, SR_TID.X ;  /* 0x0000000000007919 */ /* 0x000e6e0000002100 */
[----:B------:R-:W2:Y:S01]  /*0020*/  LDC.64 R2, c[0x0][0x230] ;  /* 0x00008c00ff027b82 */ /* 0x000ea20000000a00 */
[----:B------:R-:W-:Y:S02]  /*0030*/  CS2R R16, SRZ ;  /* 0x0000000000107805 */ /* 0x000fe4000001ff00 */
[----:B------:R-:W-:Y:S01]  /*0040*/  CS2R R18, SRZ ;  /* 0x0000000000127805 */ /* 0x000fe2000001ff00 */
[----:B------:R-:W3:Y:S01]  /*0050*/  S2R R24, SR_CTAID.X ;  /* 0x0000000000187919 */ /* 0x000ee20000002500 */
[----:B------:R-:W-:Y:S01]  /*0060*/  ULDC.64 UR6, c[0x0][0x208] ;  /* 0x0000820000067ab9 */ /* 0x000fe20000000a00 */
[----:B------:R-:W4:Y:S02]  /*0070*/  S2R R29, SR_CTAID.Y ;  /* 0x00000000001d7919 */ /* 0x000f240000002600 */
[----:B------:R-:W5:Y:S08]  /*0080*/  LDC.64 R32, c[0x0][0x210] ;  /* 0x00008400ff207b82 */ /* 0x000f700000000a00 */
[----:B------:R-:W5:Y:S08]  /*0090*/  LDC.64 R12, c[0x0][0x218] ;  /* 0x00008600ff0c7b82 */ /* 0x000f700000000a00 */
[----:B------:R-:W5:Y:S01]  /*00a0*/  LDC.64 R26, c[0x0][0x228] ;  /* 0x00008a00ff1a7b82 */ /* 0x000f620000000a00 */
[----:B-1----:R-:W-:Y:S01]  /*00b0*/  IMAD.SHL.U32 R25, R0, 0x4, RZ ;  /* 0x0000000400197824 */ /* 0x002fe200078e00ff */
[----:B---3--:R-:W-:-:S04]  /*00c0*/  SHF.L.U32 R24, R24, 0x5, RZ ;  /* 0x0000000518187819 */ /* 0x008fc800000006ff */
[----:B------:R-:W-:-:S04]  /*00d0*/  LOP3.LUT R28, R24, 0x1c, R25, 0xf8, !PT ;  /* 0x0000001c181c7812 */ /* 0x000fc800078ef819 */
[C---:B------:R-:W-:Y:S01]  /*00e0*/  ISETP.GE.AND P2, PT, R28.reuse, 0x200, PT ;  /* 0x000002001c00780c */ /* 0x040fe20003f46270 */
[----:B--2---:R-:W-:-:S12]  /*00f0*/  IMAD.WIDE R2, R28, 0x4, R2 ;  /* 0x000000041c027825 */ /* 0x004fd800078e0202 */
[----:B------:R1:W2:Y:S01]  /*0100*/  @!P2 LDG.E.EL.128 R16, desc[UR6][R2.64] ;  /* 0x000000060210a981 */ /* 0x0002a2000c2e1d00 */
[----:B------:R-:W-:Y:S02]  /*0110*/  SHF.R.U32.HI R8, RZ, 0x3, R0 ;  /* 0x00000003ff087819 */ /* 0x000fe40000011600 */
[----:B------:R-:W-:Y:S02]  /*0120*/  CS2R R4, SRZ ;  /* 0x0000000000047805 */ /* 0x000fe4000001ff00 */
[----:B----4-:R-:W-:Y:S02]  /*0130*/  SHF.L.U32 R29, R29, 0x5, RZ ;  /* 0x000000051d1d7819 */ /* 0x010fe400000006ff */
[----:B------:R-:W-:Y:S02]  /*0140*/  CS2R R6, SRZ ;  /* 0x0000000000067805 */ /* 0x000fe4000001ff00 */
[----:B------:R-:W-:Y:S02]  /*0150*/  CS2R R20, SRZ ;  /* 0x0000000000147805 */ /* 0x000fe4000001ff00 */
[----:B------:R-:W-:Y:S01]  /*0160*/  CS2R R22, SRZ ;  /* 0x0000000000167805 */ /* 0x000fe2000001ff00 */
[----:B0----5:R-:W-:Y:S01]  /*0170*/  IMAD.WIDE R12, R28, 0x4, R12 ;  /* 0x000000041c0c7825 */ /* 0x021fe200078e020c */
[----:B-1----:R-:W-:-:S02]  /*0180*/  SGXT.U32 R2, R8, 0x4 ;  /* 0x000000040802781a */ /* 0x002fc40000000000 */
[----:B------:R-:W-:Y:S02]  /*0190*/  CS2R R8, SRZ ;  /* 0x0000000000087805 */ /* 0x000fe4000001ff00 */
[----:B------:R0:W3:Y:S01]  /*01a0*/  @!P2 LDG.E.EL.128 R4, desc[UR6][R12.64] ;  /* 0x000000060c04a981 */ /* 0x0000e2000c2e1d00 */
[----:B------:R-:W-:Y:S02]  /*01b0*/  LOP3.LUT R3, R29, R2, RZ, 0xfc, !PT ;  /* 0x000000021d037212 */ /* 0x000fe400078efcff */
[----:B------:R-:W-:Y:S02]  /*01c0*/  LOP3.LUT R11, R29, 0x10, R2, 0xfe, !PT ;  /* 0x000000101d0b7812 */ /* 0x000fe400078efe02 */
[C---:B------:R-:W-:Y:S01]  /*01d0*/  ISETP.LT.AND P1, PT, R3.reuse, 0x100, !P2 ;  /* 0x000001000300780c */ /* 0x040fe20005721270 */
[----:B------:R-:W-:Y:S01]  /*01e0*/  IMAD R2, R3, 0x200, R28 ;  /* 0x0000020003027824 */ /* 0x000fe200078e021c */
[C---:B------:R-:W-:Y:S02]  /*01f0*/  ISETP.LT.AND P0, PT, R11.reuse, 0x100, !P2 ;  /* 0x000001000b00780c */ /* 0x040fe40005701270 */
[----:B------:R-:W-:-:S02]  /*0200*/  LEA R3, R11, R28, 0x9 ;  /* 0x0000001c0b037211 */ /* 0x000fc400078e48ff */
[----:B------:R-:W-:Y:S01]  /*0210*/  CS2R R10, SRZ ;  /* 0x00000000000a7805 */ /* 0x000fe2000001ff00 */
[----:B------:R-:W-:-:S04]  /*0220*/  IMAD.WIDE R34, R2, 0x4, R32 ;  /* 0x0000000402227825 */ /* 0x000fc800078e0220 */
[----:B------:R-:W-:Y:S02]  /*0230*/  IMAD.WIDE R32, R3, 0x4, R32 ;  /* 0x0000000403207825 */ /* 0x000fe400078e0220 */
[----:B------:R-:W3:Y:S04]  /*0240*/  @P1 LDG.E.EL.128 R20, desc[UR6][R34.64] ;  /* 0x0000000622141981 */ /* 0x000ee8000c2e1d00 */
[----:B------:R-:W4:Y:S01]  /*0250*/  @P0 LDG.E.EL.128 R8, desc[UR6][R32.64] ;  /* 0x0000000620080981 */ /* 0x000f22000c2e1d00 */
[----:B0-----:R-:W-:Y:S02]  /*0260*/  CS2R R12, SRZ ;  /* 0x00000000000c7805 */ /* 0x001fe4000001ff00 */
[----:B------:R-:W-:Y:S01]  /*0270*/  CS2R R14, SRZ ;  /* 0x00000000000e7805 */ /* 0x000fe2000001ff00 */
[----:B------:R-:W-:-:S05]  /*0280*/  IMAD.WIDE R26, R28, 0x4, R26 ;  /* 0x000000041c1a7825 */ /* 0x000fca00078e021a */
[----:B------:R0:W5:Y:S01]  /*0290*/  @!P2 LDG.E.EL.128 R12, desc[UR6][R26.64] ;  /* 0x000000061a0ca981 */ /* 0x000162000c2e1d00 */
[----:B------:R-:W-:Y:S01]  /*02a0*/  LOP3.LUT R25, R29, 0x1c, R25, 0xf8, !PT ;  /* 0x0000001c1d197812 */ /* 0x000fe200078ef819 */
[----:B--2---:R-:W-:-:S04]  /*02b0*/  FADD R30, R16, 9.9999997473787516356e-06 ;  /* 0x3727c5ac101e7421 */ /* 0x004fc80000000000 */
[----:B------:R-:W1:Y:S01]  /*02c0*/  MUFU.SQRT R36, R30 ;  /* 0x0000001e00247308 */ /* 0x000e620000002000 */
[----:B------:R-:W-:Y:S01]  /*02d0*/  FADD R16, R17, 9.9999997473787516356e-06 ;  /* 0x3727c5ac11107421 */ /* 0x000fe20000000000 */
[C---:B-1----:R-:W-:Y:S02]  /*02e0*/  FSETP.GT.AND P3, PT, R36.reuse, 8.50705917302346158658e+37, PT ;  /* 0x7e8000002400780b */ /* 0x042fe40003f64000 */
[----:B------:R-:W-:-:S04]  /*02f0*/  FSETP.GEU.AND P6, PT, R36, 1.175494350822287508e-38, PT ;  /* 0x008000002400780b */ /* 0x000fc80003fce000 */
[----:B------:R-:W1:Y:S01]  /*0300*/  MUFU.SQRT R16, R16 ;  /* 0x0000001000107308 */ /* 0x000e620000002000 */
[----:B------:R-:W-:-:S06]  /*0310*/  FADD R19, R19, 9.9999997473787516356e-06 ;  /* 0x3727c5ac13137421 */ /* 0x000fcc0000000000 */
[----:B------:R-:W-:-:S04]  /*0320*/  @P3 FMUL R36, R36, 0.25 ;  /* 0x3e80000024243820 */ /* 0x000fc80000400000 */
[----:B------:R-:W-:Y:S01]  /*0330*/  @!P6 FMUL R36, R36, 16777216 ;  /* 0x4b8000002424e820 */ /* 0x000fe20000400000 */
[----:B------:R-:W-:Y:S01]  /*0340*/  IMAD.MOV.U32 R17, RZ, RZ, 0x3e800000 ;  /* 0x3e800000ff117424 */ /* 0x000fe200078e00ff */
[----:B------:R-:W2:Y:S01]  /*0350*/  MUFU.SQRT R37, R19 ;  /* 0x0000001300257308 */ /* 0x000ea20000002000 */
[----:B-1----:R-:W-:-:S07]  /*0360*/  FSETP.GT.AND P5, PT, R16, 8.50705917302346158658e+37, PT ;  /* 0x7e8000001000780b */ /* 0x002fce0003fa4000 */
[----:B------:R-:W1:Y:S01]  /*0370*/  MUFU.RCP R36, R36 ;  /* 0x0000002400247308 */ /* 0x000e620000001000 */
[----:B0-----:R-:W-:Y:S02]  /*0380*/  FSEL R27, R17, 1, P3 ;  /* 0x3f800000111b7808 */ /* 0x001fe40001800000 */
[----:B------:R-:W-:-:S03]  /*0390*/  FSETP.GEU.AND P4, PT, R16, 1.175494350822287508e-38, PT ;  /* 0x008000001000780b */ /* 0x000fc60003f8e000 */
[----:B------:R-:W-:Y:S01]  /*03a0*/  @!P6 FMUL R27, R27, 16777216 ;  /* 0x4b8000001b1be820 */ /* 0x000fe20000400000 */
[----:B------:R-:W-:Y:S01]  /*03b0*/  @P5 FMUL R16, R16, 0.25 ;  /* 0x3e80000010105820 */ /* 0x000fe20000400000 */
[----:B--2---:R-:W-:Y:S01]  /*03c0*/  FSETP.GT.AND P6, PT, R37, 8.50705917302346158658e+37, PT ;  /* 0x7e8000002500780b */ /* 0x004fe20003fc4000 */
[----:B------:R-:W-:Y:S01]  /*03d0*/  FADD R18, R18, 9.9999997473787516356e-06 ;  /* 0x3727c5ac12127421 */ /* 0x000fe20000000000 */
[----:B-1----:R-:W-:Y:S01]  /*03e0*/  FMUL R30, R36, R27 ;  /* 0x0000001b241e7220 */ /* 0x002fe20000400000 */
[----:B------:R-:W-:-:S05]  /*03f0*/  FSEL R36, R17, 1, P5 ;  /* 0x3f80000011247808 */ /* 0x000fca0002800000 */
[----:B------:R-:W-:Y:S01]  /*0400*/  @!P4 FMUL R16, R16, 16777216 ;  /* 0x4b8000001010c820 */ /* 0x000fe20000400000 */
[----:B------:R0:W1:Y:S01]  /*0410*/  MUFU.SQRT R31, R18 ;  /* 0x00000012001f7308 */ /* 0x0000620000002000 */
[----:B------:R-:W-:Y:S01]  /*0420*/  @!P4 FMUL R36, R36, 16777216 ;  /* 0x4b8000002424c820 */ /* 0x000fe20000400000 */
[C---:B------:R-:W-:Y:S02]  /*0430*/  FSETP.GEU.AND P4, PT, R37.reuse, 1.175494350822287508e-38, PT ;  /* 0x008000002500780b */ /* 0x040fe40003f8e000 */
[----:B------:R-:W-:-:S04]  /*0440*/  @P6 FMUL R37, R37, 0.25 ;  /* 0x3e80000025256820 */ /* 0x000fc80000400000 */
[----:B------:R-:W2:Y:S01]  /*0450*/  MUFU.RCP R29, R16 ;  /* 0x00000010001d7308 */ /* 0x000ea20000001000 */
[----:B0-----:R-:W0:Y:S06]  /*0460*/  LDC.64 R18, c[0x0][0x238] ;  /* 0x00008e00ff127b82 */ /* 0x001e2c0000000a00 */
[----:B------:R-:W-:Y:S01]  /*0470*/  @!P4 FMUL R37, R37, 16777216 ;  /* 0x4b8000002525c820 */ /* 0x000fe20000400000 */
[----:B-1----:R-:W-:-:S03]  /*0480*/  FSETP.GT.AND P3, PT, R31, 8.50705917302346158658e+37, PT ;  /* 0x7e8000001f00780b */ /* 0x002fc60003f64000 */
[----:B------:R-:W1:Y:S01]  /*0490*/  MUFU.RCP R26, R37 ;  /* 0x00000025001a7308 */ /* 0x000e620000001000 */
[----:B------:R-:W-:Y:S01]  /*04a0*/  FSETP.GEU.AND P5, PT, R31, 1.175494350822287508e-38, PT ;  /* 0x008000001f00780b */ /* 0x000fe20003fae000 */
[----:B--2---:R-:W-:Y:S01]  /*04b0*/  FMUL R29, R29, R36 ;  /* 0x000000241d1d7220 */ /* 0x004fe20000400000 */
[C---:B------:R-:W-:Y:S02]  /*04c0*/  FSEL R36, R17.reuse, 1, P3 ;  /* 0x3f80000011247808 */ /* 0x040fe40001800000 */
[----:B------:R-:W-:Y:S01]  /*04d0*/  FSEL R17, R17, 1, P6 ;  /* 0x3f80000011117808 */ /* 0x000fe20003000000 */
[C---:B---3--:R-:W-:Y:S01]  /*04e0*/  FADD R23, R7.reuse, R23 ;  /* 0x0000001707177221 */ /* 0x048fe20000000000 */
[----:B----4-:R-:W-:-:S03]  /*04f0*/  FADD R11, R7, R11 ;  /* 0x0000000b070b7221 */ /* 0x010fc60000000000 */
[----:B------:R-:W-:Y:S01]  /*0500*/  @!P4 FMUL R17, R17, 16777216 ;  /* 0x4b8000001111c820 */ /* 0x000fe20000400000 */
[----:B------:R-:W-:Y:S01]  /*0510*/  @P3 FMUL R31, R31, 0.25 ;  /* 0x3e8000001f1f3820 */ /* 0x000fe20000400000 */
[C---:B------:R-:W-:Y:S01]  /*0520*/  FADD R22, R6.reuse, R22 ;  /* 0x0000001606167221 */ /* 0x040fe20000000000 */
[----:B------:R-:W-:Y:S01]  /*0530*/  FADD R10, R6, R10 ;  /* 0x0000000a060a7221 */ /* 0x000fe20000000000 */
[----:B0-----:R-:W-:-:S04]  /*0540*/  IMAD.WIDE R6, R28, 0x4, R18 ;  /* 0x000000041c067825 */ /* 0x001fc800078e0212 */
[----:B-1----:R-:W-:Y:S01]  /*0550*/  FMUL R26, R26, R17 ;  /* 0x000000111a1a7220 */ /* 0x002fe20000400000 */
[----:B------:R-:W-:Y:S02]  /*0560*/  CS2R R16, SRZ ;  /* 0x0000000000107805 */ /* 0x000fe4000001ff00 */
[----:B------:R-:W-:Y:S01]  /*0570*/  CS2R R18, SRZ ;  /* 0x0000000000127805 */ /* 0x000fe2000001ff00 */
[----:B------:R-:W-:-:S04]  /*0580*/  @!P5 FMUL R31, R31, 16777216 ;  /* 0x4b8000001f1fd820 */ /* 0x000fc80000400000 */
[----:B------:R-:W0:Y:S01]  /*0590*/  MUFU.RCP R27, R31 ;  /* 0x0000001f001b7308 */ /* 0x000e220000001000 */
[----:B------:R1:W2:Y:S01]  /*05a0*/  @!P2 LDG.E.EL.128 R16, desc[UR6][R6.64] ;  /* 0x000000060610a981 */ /* 0x0002a2000c2e1d00 */
[----:B------:R-:W-:Y:S01]  /*05b0*/  @!P5 FMUL R36, R36, 16777216 ;  /* 0x4b8000002424d820 */ /* 0x000fe20000400000 */
[----:B-1----:R-:W1:Y:S01]  /*05c0*/  LDC.64 R6, c[0x0][0x240] ;  /* 0x00009000ff067b82 */ /* 0x002e620000000a00 */
[C---:B------:R-:W-:Y:S01]  /*05d0*/  FADD R21, R5.reuse, R21 ;  /* 0x0000001505157221 */ /* 0x040fe20000000000 */
[----:B------:R-:W-:Y:S01]  /*05e0*/  FADD R9, R5, R9 ;  /* 0x0000000905097221 */ /* 0x000fe20000000000 */
[C---:B------:R-:W-:Y:S01]  /*05f0*/  FADD R20, R4.reuse, R20 ;  /* 0x0000001404147221 */ /* 0x040fe20000000000 */
[----:B0-----:R-:W-:Y:S01]  /*0600*/  FMUL R27, R27, R36 ;  /* 0x000000241b1b7220 */ /* 0x001fe20000400000 */
[----:B------:R-:W-:Y:S01]  /*0610*/  FADD R8, R4, R8 ;  /* 0x0000000804087221 */ /* 0x000fe20000000000 */
[--C-:B-----5:R-:W-:Y:S01]  /*0620*/  FADD R36, R21, -R13.reuse ;  /* 0x8000000d15247221 */ /* 0x120fe20000000000 */
[----:B------:R-:W-:-:S03]  /*0630*/  FADD R4, R9, -R13 ;  /* 0x8000000d09047221 */ /* 0x000fc60000000000 */
[-C--:B------:R-:W-:Y:S01]  /*0640*/  FMUL R31, R36, R29.reuse ;  /* 0x0000001d241f7220 */ /* 0x080fe20000400000 */
[----:B------:R-:W-:Y:S01]  /*0650*/  FMUL R13, R4, R29 ;  /* 0x0000001d040d7220 */ /* 0x000fe20000400000 */
[--C-:B------:R-:W-:Y:S01]  /*0660*/  FADD R29, R20, -R12.reuse ;  /* 0x8000000c141d7221 */ /* 0x100fe20000000000 */
[----:B------:R-:W-:Y:S01]  /*0670*/  FADD R5, R8, -R12 ;  /* 0x8000000c08057221 */ /* 0x000fe20000000000 */
[----:B------:R-:W0:Y:S02]  /*0680*/  LDC.64 R36, c[0x0][0x220] ;  /* 0x00008800ff247b82 */ /* 0x000e240000000a00 */
[-C--:B------:R-:W-:Y:S01]  /*0690*/  FMUL R12, R29, R30.reuse ;  /* 0x0000001e1d0c7220 */ /* 0x080fe20000400000 */
[----:B------:R-:W-:Y:S01]  /*06a0*/  FMUL R30, R5, R30 ;  /* 0x0000001e051e7220 */ /* 0x000fe20000400000 */
[----:B------:R-:W-:Y:S01]  /*06b0*/  CS2R R4, SRZ ;  /* 0x0000000000047805 */ /* 0x000fe2000001ff00 */
[----:B-1----:R-:W-:Y:S01]  /*06c0*/  IMAD.WIDE R28, R28, 0x4, R6 ;  /* 0x000000041c1c7825 */ /* 0x002fe200078e0206 */
[----:B------:R-:W-:-:S06]  /*06d0*/  CS2R R6, SRZ ;  /* 0x0000000000067805 */ /* 0x000fcc000001ff00 */
[----:B------:R-:W2:Y:S02]  /*06e0*/  @!P2 LDG.E.EL.128 R4, desc[UR6][R28.64] ;  /* 0x000000061c04a981 */ /* 0x000ea4000c2e1d00 */
[-CC-:B--2---:R-:W-:Y:S01]  /*06f0*/  FFMA R28, R12, R16.reuse, R4.reuse ;  /* 0x000000100c1c7223 */ /* 0x184fe20000000004 */
[----:B------:R-:W-:Y:S01]  /*0700*/  FFMA R16, R30, R16, R4 ;  /* 0x000000101e107223 */ /* 0x000fe20000000004 */
[--C-:B------:R-:W-:Y:S01]  /*0710*/  FADD R4, R22, -R14.reuse ;  /* 0x8000000e16047221 */ /* 0x100fe20000000000 */
[----:B------:R-:W-:Y:S01]  /*0720*/  FADD R14, R10, -R14 ;  /* 0x8000000e0a0e7221 */ /* 0x000fe20000000000 */
[-CC-:B------:R-:W-:Y:S01]  /*0730*/  FFMA R29, R31, R17.reuse, R5.reuse ;  /* 0x000000111f1d7223 */ /* 0x180fe20000000005 */
[----:B------:R-:W-:Y:S01]  /*0740*/  FFMA R17, R13, R17, R5 ;  /* 0x000000110d117223 */ /* 0x000fe20000000005 */
[-C--:B------:R-:W-:Y:S01]  /*0750*/  FMUL R5, R4, R27.reuse ;  /* 0x0000001b04057220 */ /* 0x080fe20000400000 */
[----:B------:R-:W-:Y:S01]  /*0760*/  FMUL R13, R14, R27 ;  /* 0x0000001b0e0d7220 */ /* 0x000fe20000400000 */
[--C-:B------:R-:W-:Y:S01]  /*0770*/  FADD R27, R23, -R15.reuse ;  /* 0x8000000f171b7221 */ /* 0x100fe20000000000 */
[----:B------:R-:W-:-:S03]  /*0780*/  FADD R15, R11, -R15 ;  /* 0x8000000f0b0f7221 */ /* 0x000fc60000000000 */
[-C--:B------:R-:W-:Y:S01]  /*0790*/  FMUL R27, R27, R26.reuse ;  /* 0x0000001a1b1b7220 */ /* 0x080fe20000400000 */
[----:B------:R-:W-:Y:S01]  /*07a0*/  FMUL R30, R15, R26 ;  /* 0x0000001a0f1e7220 */ /* 0x000fe20000400000 */
[-CC-:B------:R-:W-:Y:S01]  /*07b0*/  FFMA R26, R5, R18.reuse, R6.reuse ;  /* 0x00000012051a7223 */ /* 0x180fe20000000006 */
[----:B------:R-:W-:Y:S01]  /*07c0*/  FFMA R18, R13, R18, R6 ;  /* 0x000000120d127223 */ /* 0x000fe20000000006 */
[----:B------:R-:W-:Y:S02]  /*07d0*/  CS2R R12, SRZ ;  /* 0x00000000000c7805 */ /* 0x000fe4000001ff00 */
[----:B------:R-:W-:Y:S01]  /*07e0*/  CS2R R14, SRZ ;  /* 0x00000000000e7805 */ /* 0x000fe2000001ff00 */
[----:B0-----:R-:W-:-:S05]  /*07f0*/  IMAD.WIDE R4, R2, 0x4, R36 ;  /* 0x0000000402047825 */ /* 0x001fca00078e0224 */
[----:B------:R0:W2:Y:S01]  /*0800*/  @P1 LDG.E.EL.128 R12, desc[UR6][R4.64] ;  /* 0x00000006040c1981 */ /* 0x0000a2000c2e1d00 */
[-CC-:B------:R-:W-:Y:S01]  /*0810*/  FFMA R27, R27, R19.reuse, R7.reuse ;  /* 0x000000131b1b7223 */ /* 0x180fe20000000007 */
[----:B------:R-:W-:Y:S01]  /*0820*/  FFMA R30, R30, R19, R7 ;  /* 0x000000131e1e7223 */ /* 0x000fe20000000007 */
[----:B------:R-:W-:Y:S01]  /*0830*/  CS2R R6, SRZ ;  /* 0x0000000000067805 */ /* 0x000fe2000001ff00 */
[----:B------:R-:W-:Y:S01]  /*0840*/  IMAD.WIDE R36, R3, 0x4, R36 ;  /* 0x0000000403247825 */ /* 0x000fe200078e0224 */
[----:B0-----:R-:W-:-:S06]  /*0850*/  CS2R R4, SRZ ;  /* 0x0000000000047805 */ /* 0x001fcc000001ff00 */
[----:B------:R-:W3:Y:S01]  /*0860*/  @P0 LDG.E.EL.128 R4, desc[UR6][R36.64] ;  /* 0x0000000624040981 */ /* 0x000ee2000c2e1d00 */
[----:B------:R-:W0:Y:S08]  /*0870*/  S2UR UR5, SR_CgaCtaId ;  /* 0x00000000000579c3 */ /* 0x000e300000008800 */
[----:B------:R-:W-:Y:S01]  /*0880*/  BAR.SYNC.DEFER_BLOCKING 0x0 ;  /* 0x0000000000007b1d */ /* 0x000fe20000010000 */
[----:B------:R-:W-:-:S04]  /*0890*/  SHF.L.U32 R2, R0, 0x7, RZ ;  /* 0x0000000700027819 */ /* 0x000fc800000006ff */
[----:B------:R-:W-:Y:S01]  /*08a0*/  LOP3.LUT R3, R2, 0x380, RZ, 0xc0, !PT ;  /* 0x0000038002037812 */ /* 0x000fe200078ec0ff */
[----:B------:R-:W-:-:S03]  /*08b0*/  UMOV UR4, 0x400 ;  /* 0x0000040000047882 */ /* 0x000fc60000000000 */
[C---:B------:R-:W-:Y:S02]  /*08c0*/  LOP3.LUT R19, R3.reuse, 0x20, RZ, 0xfc, !PT ;  /* 0x0000002003137812 */ /* 0x040fe400078efcff */
[----:B------:R-:W-:Y:S01]  /*08d0*/  LOP3.LUT R31, R3, 0x60, RZ, 0xfc, !PT ;  /* 0x00000060031f7812 */ /* 0x000fe200078efcff */
[----:B0-----:R-:W-:-:S06]  /*08e0*/  UPRMT UR4, UR5, 0x654, UR4 ;  /* 0x0000065405047896 */ /* 0x001fcc0008000004 */
[----:B------:R-:W-:Y:S02]  /*08f0*/  LEA.HI R19, R19, UR4, RZ, 0x1f ;  /* 0x0000000413137c11 */ /* 0x000fe4000f8ff8ff */
[----:B------:R-:W-:Y:S01]  /*0900*/  LEA.HI R31, R31, UR4, RZ, 0x1f ;  /* 0x000000041f1f7c11 */ /* 0x000fe2000f8ff8ff */
[----:B------:R-:W-:Y:S04]  /*0910*/  @P1 STG.E.128 desc[UR6][R34.64], R20 ;  /* 0x0000001422001986 */ /* 0x000fe8000c101d06 */
[----:B------:R0:W-:Y:S01]  /*0920*/  @P0 STG.E.128 desc[UR6][R32.64], R8 ;  /* 0x0000000820000986 */ /* 0x0001e2000c101d06 */
[----:B------:R-:W-:Y:S02]  /*0930*/  ISETP.GE.AND P0, PT, R25, 0x100, PT ;  /* 0x000001001900780c */ /* 0x000fe40003f06270 */
[----:B0-----:R-:W-:Y:S01]  /*0940*/  SHF.R.S32.HI R10, RZ, 0x1f, R25 ;  /* 0x0000001fff0a7819 */ /* 0x001fe20000011419 */
[----:B------:R-:W0:Y:S01]  /*0950*/  LDC.64 R8, c[0x0][0x248] ;  /* 0x00009200ff087b82 */ /* 0x000e220000000a00 */
[----:B------:R-:W-:-:S02]  /*0960*/  SHF.R.U32.HI R11, RZ, 0x3, R0 ;  /* 0x00000003ff0b7819 */ /* 0x000fc40000011600 */
[----:B------:R-:W-:-:S05]  /*0970*/  LEA.HI R10, R10, R25, RZ, 0x6 ;  /* 0x000000190a0a7211 */ /* 0x000fca00078f30ff */
[----:B------:R-:W-:-:S05]  /*0980*/  IMAD.SHL.U32 R10, R10, 0x200, RZ ;  /* 0x000002000a0a7824 */ /* 0x000fca00078e00ff */
[----:B------:R-:W-:Y:S01]  /*0990*/  LOP3.LUT R10, R10, 0xffff8000, RZ, 0xc0, !PT ;  /* 0xffff80000a0a7812 */ /* 0x000fe200078ec0ff */
[----:B--2---:R-:W-:Y:S01]  /*09a0*/  FADD R12, R28, R12 ;  /* 0x0000000c1c0c7221 */ /* 0x004fe20000000000 */
[----:B------:R-:W-:-:S04]  /*09b0*/  SHF.R.U32.HI R28, RZ, 0x3, R0 ;  /* 0x00000003ff1c7819 */ /* 0x000fc80000011600 */
[----:B------:R-:W-:-:S04]  /*09c0*/  SGXT.U32 R28, R28, 0x4 ;  /* 0x000000041c1c781a */ /* 0x000fc80000000000 */
[C---:B------:R-:W-:Y:S02]  /*09d0*/  LOP3.LUT R2, R3.reuse, R28, RZ, 0xfc, !PT ;  /* 0x0000001c03027212 */ /* 0x040fe400078efcff */
[----:B------:R-:W-:Y:S01]  /*09e0*/  LOP3.LUT R28, R3, 0x40, RZ, 0xfc, !PT ;  /* 0x00000040031c7812 */ /* 0x000fe200078efcff */
[----:B------:R-:W-:Y:S01]  /*09f0*/  FADD R13, R29, R13 ;  /* 0x0000000d1d0d7221 */ /* 0x000fe20000000000 */
[----:B------:R-:W-:Y:S02]  /*0a00*/  LEA.HI R3, R3, UR4, RZ, 0x1f ;  /* 0x0000000403037c11 */ /* 0x000fe4000f8ff8ff */
[----:B------:R-:W-:Y:S01]  /*0a10*/  LEA.HI R29, R28, UR4, RZ, 0x1f ;  /* 0x000000041c1d7c11 */ /* 0x000fe2000f8ff8ff */
[----:B------:R-:W-:Y:S01]  /*0a20*/  FADD R14, R26, R14 ;  /* 0x0000000e1a0e7221 */ /* 0x000fe20000000000 */
[C---:B------:R-:W-:Y:S01]  /*0a30*/  LEA R28, R2.reuse, R19, 0x2 ;  /* 0x00000013021c7211 */ /* 0x040fe200078e10ff */
[C---:B------:R-:W-:Y:S02]  /*0a40*/  IMAD R3, R2.reuse, 0x4, R3 ;  /* 0x0000000402037824 */ /* 0x040fe400078e0203 */
[----:B------:R-:W-:Y:S01]  /*0a50*/  FADD R15, R27, R15 ;  /* 0x0000000f1b0f7221 */ /* 0x000fe20000000000 */
[C---:B------:R-:W-:Y:S01]  /*0a60*/  IMAD R19, R2.reuse, 0x4, R29 ;  /* 0x0000000402137824 */ /* 0x040fe200078e021d */
[----:B------:R-:W-:Y:S01]  /*0a70*/  LEA R2, R2, R31, 0x2 ;  /* 0x0000001f02027211 */ /* 0x000fe200078e10ff */
[----:B---3--:R-:W-:Y:S01]  /*0a80*/  FADD R26, R16, R4 ;  /* 0x00000004101a7221 */ /* 0x008fe20000000000 */
[----:B------:R-:W-:Y:S01]  /*0a90*/  FADD R17, R17, R5 ;  /* 0x0000000511117221 */ /* 0x000fe20000000000 */
[----:B------:R-:W-:Y:S01]  /*0aa0*/  STS [R3], R12 ;  /* 0x0000000c03007388 */ /* 0x000fe20000000800 */
[----:B------:R-:W-:Y:S01]  /*0ab0*/  FADD R18, R18, R6 ;  /* 0x0000000612127221 */ /* 0x000fe20000000000 */
[----:B------:R-:W-:-:S02]  /*0ac0*/  FADD R27, R30, R7 ;  /* 0x000000071e1b7221 */ /* 0x000fc40000000000 */
[----:B------:R-:W-:Y:S04]  /*0ad0*/  STS [R28+0x80], R13 ;  /* 0x0000800d1c007388 */ /* 0x000fe80000000800 */
[----:B------:R-:W-:Y:S04]  /*0ae0*/  STS [R19+0x100], R14 ;  /* 0x0001000e13007388 */ /* 0x000fe80000000800 */
[----:B------:R-:W-:Y:S04]  /*0af0*/  STS [R2+0x180], R15 ;  /* 0x0001800f02007388 */ /* 0x000fe80000000800 */
[----:B------:R1:W-:Y:S04]  /*0b00*/  STS [R3+0x40], R26 ;  /* 0x0000401a03007388 */ /* 0x0003e80000000800 */
[----:B------:R-:W-:Y:S04]  /*0b10*/  STS [R28+0xc0], R17 ;  /* 0x0000c0111c007388 */ /* 0x000fe80000000800 */
[----:B------:R-:W-:Y:S04]  /*0b20*/  STS [R19+0x140], R18 ;  /* 0x0001401213007388 */ /* 0x000fe80000000800 */
[----:B------:R2:W-:Y:S01]  /*0b30*/  STS [R2+0x1c0], R27 ;  /* 0x0001c01b02007388 */ /* 0x0005e20000000800 */
[C---:B------:R-:W-:Y:S01]  /*0b40*/  IMAD.SHL.U32 R4, R0.reuse, 0x2, RZ ;  /* 0x0000000200047824 */ /* 0x040fe200078e00ff */
[----:B------:R-:W-:-:S04]  /*0b50*/  SHF.L.U32 R16, R0, 0x2, RZ ;  /* 0x0000000200107819 */ /* 0x000fc800000006ff */
[----:B------:R-:W-:Y:S02]  /*0b60*/  LOP3.LUT R4, R4, 0xf0, RZ, 0xc0, !PT ;  /* 0x000000f004047812 */ /* 0x000fe400078ec0ff */
[----:B------:R-:W-:-:S03]  /*0b70*/  LOP3.LUT R16, R16, 0x1fc, RZ, 0xc0, !PT ;  /* 0x000001fc10107812 */ /* 0x000fc600078ec0ff */
[----:B------:R-:W-:-:S05]  /*0b80*/  VIADD R5, R4, UR4 ;  /* 0x0000000404057c36 */ /* 0x000fca0008000000 */
[----:B------:R-:W-:Y:S01]  /*0b90*/  LEA R5, R16, R5, 0x2 ;  /* 0x0000000510057211 */ /* 0x000fe200078e10ff */
[----:B------:R-:W-:Y:S01]  /*0ba0*/  BAR.SYNC.DEFER_BLOCKING 0x0 ;  /* 0x0000000000007b1d */ /* 0x000fe20000010000 */
[----:B------:R-:W-:Y:S02]  /*0bb0*/  SHF.R.S32.HI R0, RZ, 0x1f, R25 ;  /* 0x0000001fff007819 */ /* 0x000fe40000011419 */
[----:B-1----:R-:W-:Y:S02]  /*0bc0*/  SGXT.U32 R3, R11, 0x4 ;  /* 0x000000040b03781a */ /* 0x002fe40000000000 */
[----:B------:R-:W-:Y:S01]  /*0bd0*/  LEA.HI R0, R0, R25, RZ, 0x6 ;  /* 0x0000001900007211 */ /* 0x000fe200078f30ff */
[----:B------:R-:W1:Y:S01]  /*0be0*/  LDS.128 R4, [R5] ;  /* 0x0000000005047984 */ /* 0x000e620000000c00 */
[----:B--2---:R-:W-:Y:S02]  /*0bf0*/  LOP3.LUT R2, R16, 0x200, RZ, 0xfc, !PT ;  /* 0x0000020010027812 */ /* 0x004fe400078efcff */
[----:B------:R-:W-:-:S02]  /*0c00*/  LOP3.LUT R11, R0, 0xffffffc0, RZ, 0xc0, !PT ;  /* 0xffffffc0000b7812 */ /* 0x000fc400078ec0ff */
[----:B------:R-:W-:Y:S02]  /*0c10*/  LOP3.LUT R0, R24, R3, RZ, 0xfc, !PT ;  /* 0x0000000318007212 */ /* 0x000fe400078efcff */
[----:B------:R-:W-:Y:S02]  /*0c20*/  LOP3.LUT R24, R24, 0x10, R3, 0xfe, !PT ;  /* 0x0000001018187812 */ /* 0x000fe400078efe03 */
[----:B------:R-:W-:Y:S02]  /*0c30*/  SHF.R.U32.HI R2, RZ, 0x1, R2 ;  /* 0x00000001ff027819 */ /* 0x000fe40000011602 */
[----:B------:R-:W-:Y:S02]  /*0c40*/  IADD3 R25, R10, R25, -R11 ;  /* 0x000000190a197210 */ /* 0x000fe40007ffe80b */
[----:B------:R-:W-:Y:S02]  /*0c50*/  ISETP.LT.AND P1, PT, R0, 0x200, !P0 ;  /* 0x000002000000780c */ /* 0x000fe40004721270 */
[----:B------:R-:W-:-:S02]  /*0c60*/  ISETP.LT.AND P0, PT, R24, 0x200, !P0 ;  /* 0x000002001800780c */ /* 0x000fc40004701270 */
[----:B------:R-:W-:Y:S02]  /*0c70*/  LOP3.LUT R2, R2, 0x1f0, RZ, 0xc0, !PT ;  /* 0x000001f002027812 */ /* 0x000fe400078ec0ff */
[----:B------:R-:W-:-:S03]  /*0c80*/  LEA R3, R0, R25, 0x6 ;  /* 0x0000001900037211 */ /* 0x000fc600078e30ff */
[----:B------:R-:W-:Y:S02]  /*0c90*/  VIADD R11, R2, UR4 ;  /* 0x00000004020b7c36 */ /* 0x000fe40008000000 */
[----:B0-----:R-:W-:-:S03]  /*0ca0*/  IMAD.WIDE R2, R3, 0x4, R8 ;  /* 0x0000000403027825 */ /* 0x001fc600078e0208 */
[----:B------:R-:W-:Y:S02]  /*0cb0*/  LEA R11, R16, R11, 0x2 ;  /* 0x0000000b100b7211 */ /* 0x000fe400078e10ff */
[----:B-1----:R0:W-:Y:S02]  /*0cc0*/  @P1 STG.E.128 desc[UR6][R2.64], R4 ;  /* 0x0000000402001986 */ /* 0x0021e4000c101d06 */
[----:B0-----:R-:W-:Y:S05]  /*0cd0*/  @!P0 EXIT ;  /* 0x000000000000894d */ /* 0x001fea0003800000 */
[----:B0-----:R-:W0:Y:S01]  /*0ce0*/  LDS.128 R4, [R11+0x800] ;  /* 0x000800000b047984 */ /* 0x001e220000000c00 */
[----:B------:R-:W-:-:S05]  /*0cf0*/  LEA R25, R24, R25, 0x6 ;  /* 0x0000001918197211 */ /* 0x000fca00078e30ff */
[----:B------:R-:W-:-:S05]  /*0d00*/  IMAD.WIDE R8, R25, 0x4, R8 ;  /* 0x0000000419087825 */ /* 0x000fca00078e0208 */
[----:B0-----:R-:W-:Y:S01]  /*0d10*/  STG.E.128 desc[UR6][R8.64], R4 ;  /* 0x0000000408007986 */ /* 0x001fe2000c101d06 */
[----:B------:R-:W-:Y:S05]  /*0d20*/  EXIT ;  /* 0x000000000000794d */ /* 0x000fea0003800000 */
.L_x_0:
[----:B------:R-:W-:-:S00]  /*0d30*/  BRA `(.L_x_0) ;  /* 0xfffffffc00fc7947 */ /* 0x000fc0000383ffff */
[----:B------:R-:W-:-:S00]  /*0d40*/  NOP ;  /* 0x0000000000007918 */ /* 0x000fc00000000000 */
        /* <DEDUP_REMOVED lines=11> */
.L_x_1:


//--------------------- .nv.global.init           --------------------------
	.section	.nv.global.init,"aw",@progbits
.nv.global.init:
	.type		_$_str,@object
	.size		_$_str,(_$_str_$_2 - _$_str)
_$_str:
        /*0000*/ 	.byte	0x5f, 0x5f, 0x43, 0x55, 0x44, 0x41, 0x5f, 0x46, 0x54, 0x5a, 0x00
	.type		_$_str_$_2,@object
	.size		_$_str_$_2,(.L_1 - _$_str_$_2)
_$_str_$_2:
        /*000b*/ 	.byte	0x5f, 0x5f, 0x43, 0x55, 0x44, 0x41, 0x5f, 0x50, 0x52, 0x45, 0x43, 0x5f, 0x53, 0x51, 0x52, 0x54
        /*001b*/ 	.byte	0x00
.L_1:


//--------------------- .nv.shared.triton_poi_fused__native_batch_norm_legit_no_training_add_convolution_14 --------------------------
	.section	.nv.shared.triton_poi_fused__native_batch_norm_legit_no_training_add_convolution_14,"aw",@nobits
	.sectionflags	@""
	.align	16
	.zero		1024


//--------------------- .nv.constant0.triton_poi_fused__native_batch_norm_legit_no_training_add_convolution_14 --------------------------
	.section	.nv.constant0.triton_poi_fused__native_batch_norm_legit_no_training_add_convolution_14,"a",@progbits
	.sectionflags	@""
	.align	4
.nv.constant0.triton_poi_fused__native_batch_norm_legit_no_training_add_convolution_14:
	.zero		600
